//
// Generated by NVIDIA NVVM Compiler
//
// Compiler Build ID: CL-36424714
// Cuda compilation tools, release 13.0, V13.0.88
// Based on NVVM 20.0.0
//

.version 9.0
.target sm_100
.address_size 64

	// .globl	_Z5saxpyiiPfS_

.visible .entry _Z5saxpyiiPfS_(
	.param .u32 _Z5saxpyiiPfS__param_0,
	.param .u32 _Z5saxpyiiPfS__param_1,
	.param .u64 .ptr .align 1 _Z5saxpyiiPfS__param_2,
	.param .u64 .ptr .align 1 _Z5saxpyiiPfS__param_3
)
{
	.reg .pred 	%p<12>;
	.reg .b32 	%r<19>;
	.reg .b32 	%f<67>;
	.reg .b64 	%rd<8>;

	ld.param.u32 	%r12, [_Z5saxpyiiPfS__param_0];
	ld.param.u32 	%r11, [_Z5saxpyiiPfS__param_1];
	ld.param.u64 	%rd3, [_Z5saxpyiiPfS__param_2];
	ld.param.u64 	%rd4, [_Z5saxpyiiPfS__param_3];
	mov.u32 	%r13, %ctaid.x;
	mov.u32 	%r14, %ntid.x;
	mov.u32 	%r15, %tid.x;
	mad.lo.s32 	%r1, %r13, %r14, %r15;
	setp.ge.s32 	%p1, %r1, %r12;
	setp.lt.s32 	%p2, %r11, 1;
	or.pred  	%p3, %p1, %p2;
	@%p3 bra 	$L__BB0_13;
	cvta.to.global.u64 	%rd5, %rd4;
	cvta.to.global.u64 	%rd6, %rd3;
	mul.wide.s32 	%rd7, %r1, 4;
	add.s64 	%rd1, %rd5, %rd7;
	add.s64 	%rd2, %rd6, %rd7;
	and.b32  	%r2, %r11, 15;
	setp.lt.u32 	%p4, %r11, 16;
	@%p4 bra 	$L__BB0_4;
	ld.global.f32 	%f65, [%rd1];
	and.b32  	%r16, %r11, 2147483632;
	neg.s32 	%r17, %r16;
$L__BB0_3:
	.pragma "nounroll";
	ld.global.f32 	%f7, [%rd2];
	add.f32 	%f8, %f65, %f7;
	st.global.f32 	[%rd1], %f8;
	ld.global.f32 	%f9, [%rd2];
	add.f32 	%f10, %f8, %f9;
	st.global.f32 	[%rd1], %f10;
	ld.global.f32 	%f11, [%rd2];
	add.f32 	%f12, %f10, %f11;
	st.global.f32 	[%rd1], %f12;
	ld.global.f32 	%f13, [%rd2];
	add.f32 	%f14, %f12, %f13;
	st.global.f32 	[%rd1], %f14;
	ld.global.f32 	%f15, [%rd2];
	add.f32 	%f16, %f14, %f15;
	st.global.f32 	[%rd1], %f16;
	ld.global.f32 	%f17, [%rd2];
	add.f32 	%f18, %f16, %f17;
	st.global.f32 	[%rd1], %f18;
	ld.global.f32 	%f19, [%rd2];
	add.f32 	%f20, %f18, %f19;
	st.global.f32 	[%rd1], %f20;
	ld.global.f32 	%f21, [%rd2];
	add.f32 	%f22, %f20, %f21;
	st.global.f32 	[%rd1], %f22;
	ld.global.f32 	%f23, [%rd2];
	add.f32 	%f24, %f22, %f23;
	st.global.f32 	[%rd1], %f24;
	ld.global.f32 	%f25, [%rd2];
	add.f32 	%f26, %f24, %f25;
	st.global.f32 	[%rd1], %f26;
	ld.global.f32 	%f27, [%rd2];
	add.f32 	%f28, %f26, %f27;
	st.global.f32 	[%rd1], %f28;
	ld.global.f32 	%f29, [%rd2];
	add.f32 	%f30, %f28, %f29;
	st.global.f32 	[%rd1], %f30;
	ld.global.f32 	%f31, [%rd2];
	add.f32 	%f32, %f30, %f31;
	st.global.f32 	[%rd1], %f32;
	ld.global.f32 	%f33, [%rd2];
	add.f32 	%f34, %f32, %f33;
	st.global.f32 	[%rd1], %f34;
	ld.global.f32 	%f35, [%rd2];
	add.f32 	%f36, %f34, %f35;
	st.global.f32 	[%rd1], %f36;
	ld.global.f32 	%f37, [%rd2];
	add.f32 	%f65, %f36, %f37;
	st.global.f32 	[%rd1], %f65;
	add.s32 	%r17, %r17, 16;
	setp.ne.s32 	%p5, %r17, 0;
	@%p5 bra 	$L__BB0_3;
$L__BB0_4:
	setp.eq.s32 	%p6, %r2, 0;
	@%p6 bra 	$L__BB0_13;
	and.b32  	%r6, %r11, 7;
	setp.lt.u32 	%p7, %r2, 8;
	@%p7 bra 	$L__BB0_7;
	ld.global.f32 	%f38, [%rd1];
	ld.global.f32 	%f39, [%rd2];
	add.f32 	%f40, %f38, %f39;
	st.global.f32 	[%rd1], %f40;
	ld.global.f32 	%f41, [%rd2];
	add.f32 	%f42, %f40, %f41;
	st.global.f32 	[%rd1], %f42;
	ld.global.f32 	%f43, [%rd2];
	add.f32 	%f44, %f42, %f43;
	st.global.f32 	[%rd1], %f44;
	ld.global.f32 	%f45, [%rd2];
	add.f32 	%f46, %f44, %f45;
	st.global.f32 	[%rd1], %f46;
	ld.global.f32 	%f47, [%rd2];
	add.f32 	%f48, %f46, %f47;
	st.global.f32 	[%rd1], %f48;
	ld.global.f32 	%f49, [%rd2];
	add.f32 	%f50, %f48, %f49;
	st.global.f32 	[%rd1], %f50;
	ld.global.f32 	%f51, [%rd2];
	add.f32 	%f52, %f50, %f51;
	st.global.f32 	[%rd1], %f52;
	ld.global.f32 	%f53, [%rd2];
	add.f32 	%f54, %f52, %f53;
	st.global.f32 	[%rd1], %f54;
$L__BB0_7:
	setp.eq.s32 	%p8, %r6, 0;
	@%p8 bra 	$L__BB0_13;
	and.b32  	%r7, %r11, 3;
	setp.lt.u32 	%p9, %r6, 4;
	@%p9 bra 	$L__BB0_10;
	ld.global.f32 	%f55, [%rd1];
	ld.global.f32 	%f56, [%rd2];
	add.f32 	%f57, %f55, %f56;
	st.global.f32 	[%rd1], %f57;
	ld.global.f32 	%f58, [%rd2];
	add.f32 	%f59, %f57, %f58;
	st.global.f32 	[%rd1], %f59;
	ld.global.f32 	%f60, [%rd2];
	add.f32 	%f61, %f59, %f60;
	st.global.f32 	[%rd1], %f61;
	ld.global.f32 	%f62, [%rd2];
	add.f32 	%f63, %f61, %f62;
	st.global.f32 	[%rd1], %f63;
$L__BB0_10:
	setp.eq.s32 	%p10, %r7, 0;
	@%p10 bra 	$L__BB0_13;
	ld.global.f32 	%f66, [%rd1];
	neg.s32 	%r18, %r7;
$L__BB0_12:
	.pragma "nounroll";
	ld.global.f32 	%f64, [%rd2];
	add.f32 	%f66, %f66, %f64;
	st.global.f32 	[%rd1], %f66;
	add.s32 	%r18, %r18, 1;
	setp.ne.s32 	%p11, %r18, 0;
	@%p11 bra 	$L__BB0_12;
$L__BB0_13:
	ret;

}


// ===== COMPILED SASS (sm_100) =====

	.target	sm_100

	.elftype	@"ET_EXEC"


//--------------------- .note.nv.tkinfo           --------------------------
	.section	.note.nv.tkinfo,"",@"SHT_NOTE"
	.sectionflags	@"SHF_NOTE_NV_TKINFO"
	.tkinfo
        /*0018*/ 	.word	0x00000002
        /*0030*/ 	.string	""
        /*0030*/ 	.string	"ptxas"
        /*0030*/ 	.string	"Cuda compilation tools, release 13.0, V13.0.88"
        /*0030*/ 	.string	"Build cuda_13.0.r13.0/compiler.36424714_0"
        /*0030*/ 	.string	"-arch sm_100 -m 64 "



//--------------------- .note.nv.cuinfo           --------------------------
	.section	.note.nv.cuinfo,"",@"SHT_NOTE"
	.sectionflags	@"SHF_NOTE_NV_CUINFO"
        /*0018*/ 	.short	0x0002
        /*001a*/ 	.short	0x0064
        /*001c*/ 	.short	0x0082
	.zero		2


//--------------------- .nv.info                  --------------------------
	.section	.nv.info,"",@"SHT_CUDA_INFO"
	.align	4


	//----- nvinfo : EIATTR_REGCOUNT
	.align		4
        /*0000*/ 	.byte	0x04, 0x2f
        /*0002*/ 	.short	(.L_1 - .L_0)
	.align		4
.L_0:
        /*0004*/ 	.word	index@(_Z5saxpyiiPfS_)
        /*0008*/ 	.word	0x00000014


	//----- nvinfo : EIATTR_FRAME_SIZE
	.align		4
.L_1:
        /*000c*/ 	.byte	0x04, 0x11
        /*000e*/ 	.short	(.L_3 - .L_2)
	.align		4
.L_2:
        /*0010*/ 	.word	index@(_Z5saxpyiiPfS_)
        /*0014*/ 	.word	0x00000000


	//----- nvinfo : EIATTR_MIN_STACK_SIZE
	.align		4
.L_3:
        /*0018*/ 	.byte	0x04, 0x12
        /*001a*/ 	.short	(.L_5 - .L_4)
	.align		4
.L_4:
        /*001c*/ 	.word	index@(_Z5saxpyiiPfS_)
        /*0020*/ 	.word	0x00000000
.L_5:


//--------------------- .nv.compat                --------------------------
	.section	.nv.compat,"",@"SHT_CUDA_COMPAT_INFO"
	.align	4
        /*0000*/ 	.byte	0x02, 0x09, 0x00, 0x00, 0x02, 0x02, 0x01, 0x00, 0x02, 0x05, 0x05, 0x00, 0x03, 0x07, 0x01, 0x01
        /*0010*/ 	.byte	0x02, 0x03, 0x00, 0x00, 0x02, 0x06, 0x01, 0x00, 0x04, 0x0b, 0x08, 0x00, 0x09, 0x00, 0x00, 0x00
        /*0020*/ 	.byte	0x00, 0x00, 0x00, 0x00


//--------------------- .nv.info._Z5saxpyiiPfS_   --------------------------
	.section	.nv.info._Z5saxpyiiPfS_,"",@"SHT_CUDA_INFO"
	.sectionflags	@""
	.align	4


	//----- nvinfo : EIATTR_CUDA_API_VERSION
	.align		4
        /*0000*/ 	.byte	0x04, 0x37
        /*0002*/ 	.short	(.L_7 - .L_6)
.L_6:
        /*0004*/ 	.word	0x00000082


	//----- nvinfo : EIATTR_KPARAM_INFO
	.align		4
.L_7:
        /*0008*/ 	.byte	0x04, 0x17
        /*000a*/ 	.short	(.L_9 - .L_8)
.L_8:
        /*000c*/ 	.word	0x00000000
        /*0010*/ 	.short	0x0003
        /*0012*/ 	.short	0x0010
        /*0014*/ 	.byte	0x00, 0xf5, 0x21, 0x00


	//----- nvinfo : EIATTR_KPARAM_INFO
	.align		4
.L_9:
        /*0018*/ 	.byte	0x04, 0x17
        /*001a*/ 	.short	(.L_11 - .L_10)
.L_10:
        /*001c*/ 	.word	0x00000000
        /*0020*/ 	.short	0x0002
        /*0022*/ 	.short	0x0008
        /*0024*/ 	.byte	0x00, 0xf5, 0x21, 0x00


	//----- nvinfo : EIATTR_KPARAM_INFO
	.align		4
.L_11:
        /*0028*/ 	.byte	0x04, 0x17
        /*002a*/ 	.short	(.L_13 - .L_12)
.L_12:
        /*002c*/ 	.word	0x00000000
        /*0030*/ 	.short	0x0001
        /*0032*/ 	.short	0x0004
        /*0034*/ 	.byte	0x00, 0xf0, 0x11, 0x00


	//----- nvinfo : EIATTR_KPARAM_INFO
	.align		4
.L_13:
        /*0038*/ 	.byte	0x04, 0x17
        /*003a*/ 	.short	(.L_15 - .L_14)
.L_14:
        /*003c*/ 	.word	0x00000000
        /*0040*/ 	.short	0x0000
        /*0042*/ 	.short	0x0000
        /*0044*/ 	.byte	0x00, 0xf0, 0x11, 0x00


	//----- nvinfo : EIATTR_SPARSE_MMA_MASK
	.align		4
.L_15:
        /*0048*/ 	.byte	0x03, 0x50
        /*004a*/ 	.short	0x0000


	//----- nvinfo : EIATTR_MAXREG_COUNT
	.align		4
        /*004c*/ 	.byte	0x03, 0x1b
        /*004e*/ 	.short	0x00ff


	//----- nvinfo : EIATTR_MERCURY_ISA_VERSION
	.align		4
        /*0050*/ 	.byte	0x03, 0x5f
        /*0052*/ 	.short	0x0101


	//----- nvinfo : EIATTR_VRC_CTA_INIT_COUNT
	.align		4
        /*0054*/ 	.byte	0x02, 0x4a
	.zero		1
	.zero		1


	//----- nvinfo : EIATTR_EXIT_INSTR_OFFSETS
	.align		4
        /*0058*/ 	.byte	0x04, 0x1c
        /*005a*/ 	.short	(.L_17 - .L_16)


	//   ....[0]....
.L_16:
        /*005c*/ 	.word	0x00000080


	//   ....[1]....
        /*0060*/ 	.word	0x00000480


	//   ....[2]....
        /*0064*/ 	.word	0x00000660


	//   ....[3]....
        /*0068*/ 	.word	0x00000780


	//   ....[4]....
        /*006c*/ 	.word	0x00000810


	//----- nvinfo : EIATTR_CBANK_PARAM_SIZE
	.align		4
.L_17:
        /*0070*/ 	.byte	0x03, 0x19
        /*0072*/ 	.short	0x0018


	//----- nvinfo : EIATTR_PARAM_CBANK
	.align		4
        /*0074*/ 	.byte	0x04, 0x0a
        /*0076*/ 	.short	(.L_19 - .L_18)
	.align		4
.L_18:
        /*0078*/ 	.word	index@(.nv.constant0._Z5saxpyiiPfS_)
        /*007c*/ 	.short	0x0380
        /*007e*/ 	.short	0x0018


	//----- nvinfo : EIATTR_SW_WAR
	.align		4
.L_19:
        /*0080*/ 	.byte	0x04, 0x36
        /*0082*/ 	.short	(.L_21 - .L_20)
.L_20:
        /*0084*/ 	.word	0x00000008
.L_21:


//--------------------- .nv.callgraph             --------------------------
	.section	.nv.callgraph,"",@"SHT_CUDA_CALLGRAPH"
	.align	4
	.sectionentsize	8
	.align		4
        /*0000*/ 	.word	0x00000000
	.align		4
        /*0004*/ 	.word	0xffffffff
	.align		4
        /*0008*/ 	.word	0x00000000
	.align		4
        /*000c*/ 	.word	0xfffffffe
	.align		4
        /*0010*/ 	.word	0x00000000
	.align		4
        /*0014*/ 	.word	0xfffffffd
	.align		4
        /*0018*/ 	.word	0x00000000
	.align		4
        /*001c*/ 	.word	0xfffffffc


//--------------------- .text._Z5saxpyiiPfS_      --------------------------
	.section	.text._Z5saxpyiiPfS_,"ax",@progbits
	.align	128
        .global         _Z5saxpyiiPfS_
        .type           _Z5saxpyiiPfS_,@function
        .size           _Z5saxpyiiPfS_,(.L_x_6 - _Z5saxpyiiPfS_)
        .other          _Z5saxpyiiPfS_,@"STO_CUDA_ENTRY STV_DEFAULT"
_Z5saxpyiiPfS_:
.text._Z5saxpyiiPfS_:
[----:B------:R-:W-:Y:S01]  /*0000*/  LDC R1, c[0x0][0x37c] ;  /* 0x0000df00ff017b82 */ /* 0x000fe20000000800 */
[----:B------:R-:W0:Y:S07]  /*0010*/  S2R R0, SR_TID.X ;  /* 0x0000000000007919 */ /* 0x000e2e0000002100 */
[----:B------:R-:W0:Y:S08]  /*0020*/  S2UR UR4, SR_CTAID.X ;  /* 0x00000000000479c3 */ /* 0x000e300000002500 */
[----:B------:R-:W0:Y:S08]  /*0030*/  LDC R9, c[0x0][0x360] ;  /* 0x0000d800ff097b82 */ /* 0x000e300000000800 */
[----:B------:R-:W1:Y:S01]  /*0040*/  LDC.64 R2, c[0x0][0x380] ;  /* 0x0000e000ff027b82 */ /* 0x000e620000000a00 */
[----:B0-----:R-:W-:Y:S01]  /*0050*/  IMAD R9, R9, UR4, R0 ;  /* 0x0000000409097c24 */ /* 0x001fe2000f8e0200 */
[----:B-1----:R-:W-:-:S04]  /*0060*/  ISETP.GE.AND P0, PT, R3, 0x1, PT ;  /* 0x000000010300780c */ /* 0x002fc80003f06270 */
[----:B------:R-:W-:-:S13]  /*0070*/  ISETP.GE.OR P0, PT, R9, R2, !P0 ;  /* 0x000000020900720c */ /* 0x000fda0004706670 */
[----:B------:R-:W-:Y:S05]  /*0080*/  @P0 EXIT ;  /* 0x000000000000094d */ /* 0x000fea0003800000 */
[----:B------:R-:W0:Y:S01]  /*0090*/  LDC.64 R4, c[0x0][0x390] ;  /* 0x0000e400ff047b82 */ /* 0x000e220000000a00 */
[C---:B------:R-:W-:Y:S01]  /*00a0*/  ISETP.GE.U32.AND P1, PT, R3.reuse, 0x10, PT ;  /* 0x000000100300780c */ /* 0x040fe20003f26070 */
[----:B------:R-:W1:Y:S01]  /*00b0*/  LDCU.64 UR4, c[0x0][0x358] ;  /* 0x00006b00ff0477ac */ /* 0x000e620008000a00 */
[----:B------:R-:W-:-:S04]  /*00c0*/  LOP3.LUT R8, R3, 0xf, RZ, 0xc0, !PT ;  /* 0x0000000f03087812 */ /* 0x000fc800078ec0ff */
[----:B------:R-:W-:Y:S01]  /*00d0*/  ISETP.NE.AND P0, PT, R8, RZ, PT ;  /* 0x000000ff0800720c */ /* 0x000fe20003f05270 */
[----:B------:R-:W2:Y:S01]  /*00e0*/  LDC.64 R6, c[0x0][0x388] ;  /* 0x0000e200ff067b82 */ /* 0x000ea20000000a00 */
[----:B0-----:R-:W-:-:S04]  /*00f0*/  IMAD.WIDE R4, R9, 0x4, R4 ;  /* 0x0000000409047825 */ /* 0x001fc800078e0204 */
[----:B--2---:R-:W-:Y:S01]  /*0100*/  IMAD.WIDE R6, R9, 0x4, R6 ;  /* 0x0000000409067825 */ /* 0x004fe200078e0206 */
[----:B-1----:R-:W-:Y:S06]  /*0110*/  @!P1 BRA `(.L_x_0) ;  /* 0x0000000000d89947 */ /* 0x002fec0003800000 */
[----:B------:R0:W5:Y:S01]  /*0120*/  LDG.E R9, desc[UR4][R4.64] ;  /* 0x0000000404097981 */ /* 0x000162000c1e1900 */
[----:B------:R-:W-:-:S04]  /*0130*/  LOP3.LUT R0, R3, 0x7ffffff0, RZ, 0xc0, !PT ;  /* 0x7ffffff003007812 */ /* 0x000fc800078ec0ff */
[----:B------:R-:W-:-:S07]  /*0140*/  IADD3 R0, PT, PT, -R0, RZ, RZ ;  /* 0x000000ff00007210 */ /* 0x000fce0007ffe1ff */
.L_x_1:
[----:B------:R-:W2:Y:S02]  /*0150*/  LDG.E R2, desc[UR4][R6.64] ;  /* 0x0000000406027981 */ /* 0x000ea4000c1e1900 */
[----:B--23-5:R-:W-:-:S05]  /*0160*/  FADD R9, R2, R9 ;  /* 0x0000000902097221 */ /* 0x02cfca0000000000 */
[----:B------:R1:W-:Y:S04]  /*0170*/  STG.E desc[UR4][R4.64], R9 ;  /* 0x0000000904007986 */ /* 0x0003e8000c101904 */
[----:B------:R-:W2:Y:S02]  /*0180*/  LDG.E R2, desc[UR4][R6.64] ;  /* 0x0000000406027981 */ /* 0x000ea4000c1e1900 */
[----:B--2---:R-:W-:-:S05]  /*0190*/  FADD R11, R9, R2 ;  /* 0x00000002090b7221 */ /* 0x004fca0000000000 */
[----:B------:R2:W-:Y:S04]  /*01a0*/  STG.E desc[UR4][R4.64], R11 ;  /* 0x0000000b04007986 */ /* 0x0005e8000c101904 */
[----:B------:R-:W3:Y:S02]  /*01b0*/  LDG.E R2, desc[UR4][R6.64] ;  /* 0x0000000406027981 */ /* 0x000ee4000c1e1900 */
[----:B---3--:R-:W-:-:S05]  /*01c0*/  FADD R13, R11, R2 ;  /* 0x000000020b0d7221 */ /* 0x008fca0000000000 */
[----:B------:R3:W-:Y:S04]  /*01d0*/  STG.E desc[UR4][R4.64], R13 ;  /* 0x0000000d04007986 */ /* 0x0007e8000c101904 */
[----:B------:R-:W4:Y:S02]  /*01e0*/  LDG.E R2, desc[UR4][R6.64] ;  /* 0x0000000406027981 */ /* 0x000f24000c1e1900 */
[----:B----4-:R-:W-:-:S05]  /*01f0*/  FADD R15, R13, R2 ;  /* 0x000000020d0f7221 */ /* 0x010fca0000000000 */
[----:B------:R4:W-:Y:S04]  /*0200*/  STG.E desc[UR4][R4.64], R15 ;  /* 0x0000000f04007986 */ /* 0x0009e8000c101904 */
[----:B------:R-:W1:Y:S02]  /*0210*/  LDG.E R2, desc[UR4][R6.64] ;  /* 0x0000000406027981 */ /* 0x000e64000c1e1900 */
[----:B-1----:R-:W-:-:S05]  /*0220*/  FADD R9, R15, R2 ;  /* 0x000000020f097221 */ /* 0x002fca0000000000 */
        /* <DEDUP_REMOVED lines=12> */
[----:B------:R-:W-:Y:S04]  /*02f0*/  STG.E desc[UR4][R4.64], R9 ;  /* 0x0000000904007986 */ /* 0x000fe8000c101904 */
        /* <DEDUP_REMOVED lines=9> */
[----:B------:R-:W4:Y:S02]  /*0390*/  LDG.E R2, desc[UR4][R6.64] ;  /* 0x0000000406027981 */ /* 0x000f24000c1e1900 */
[----:B----4-:R-:W-:-:S05]  /*03a0*/  FADD R17, R15, R2 ;  /* 0x000000020f117221 */ /* 0x010fca0000000000 */
[----:B------:R3:W-:Y:S04]  /*03b0*/  STG.E desc[UR4][R4.64], R17 ;  /* 0x0000001104007986 */ /* 0x0007e8000c101904 */
[----:B------:R-:W1:Y:S02]  /*03c0*/  LDG.E R2, desc[UR4][R6.64] ;  /* 0x0000000406027981 */ /* 0x000e64000c1e1900 */
[----:B-1----:R-:W-:-:S05]  /*03d0*/  FADD R11, R17, R2 ;  /* 0x00000002110b7221 */ /* 0x002fca0000000000 */
[----:B------:R3:W-:Y:S04]  /*03e0*/  STG.E desc[UR4][R4.64], R11 ;  /* 0x0000000b04007986 */ /* 0x0007e8000c101904 */
[----:B------:R-:W2:Y:S01]  /*03f0*/  LDG.E R2, desc[UR4][R6.64] ;  /* 0x0000000406027981 */ /* 0x000ea2000c1e1900 */
[----:B------:R-:W-:Y:S01]  /*0400*/  IADD3 R0, PT, PT, R0, 0x10, RZ ;  /* 0x0000001000007810 */ /* 0x000fe20007ffe0ff */
[----:B--2---:R-:W-:-:S05]  /*0410*/  FADD R13, R11, R2 ;  /* 0x000000020b0d7221 */ /* 0x004fca0000000000 */
[----:B------:R3:W-:Y:S04]  /*0420*/  STG.E desc[UR4][R4.64], R13 ;  /* 0x0000000d04007986 */ /* 0x0007e8000c101904 */
[----:B------:R-:W2:Y:S01]  /*0430*/  LDG.E R2, desc[UR4][R6.64] ;  /* 0x0000000406027981 */ /* 0x000ea2000c1e1900 */
[----:B------:R-:W-:Y:S01]  /*0440*/  ISETP.NE.AND P1, PT, R0, RZ, PT ;  /* 0x000000ff0000720c */ /* 0x000fe20003f25270 */
[----:B--2---:R-:W-:-:S05]  /*0450*/  FADD R9, R13, R2 ;  /* 0x000000020d097221 */ /* 0x004fca0000000000 */
[----:B------:R3:W-:Y:S07]  /*0460*/  STG.E desc[UR4][R4.64], R9 ;  /* 0x0000000904007986 */ /* 0x0007ee000c101904 */
[----:B------:R-:W-:Y:S05]  /*0470*/  @P1 BRA `(.L_x_1) ;  /* 0xfffffffc00341947 */ /* 0x000fea000383ffff */
.L_x_0:
[----:B------:R-:W-:Y:S05]  /*0480*/  @!P0 EXIT ;  /* 0x000000000000894d */ /* 0x000fea0003800000 */
[----:B------:R-:W-:Y:S02]  /*0490*/  ISETP.GE.U32.AND P0, PT, R8, 0x8, PT ;  /* 0x000000080800780c */ /* 0x000fe40003f06070 */
[----:B------:R-:W-:-:S04]  /*04a0*/  LOP3.LUT R2, R3, 0x7, RZ, 0xc0, !PT ;  /* 0x0000000703027812 */ /* 0x000fc800078ec0ff */
[----:B------:R-:W-:-:S07]  /*04b0*/  ISETP.NE.AND P1, PT, R2, RZ, PT ;  /* 0x000000ff0200720c */ /* 0x000fce0003f25270 */
[----:B------:R-:W-:Y:S06]  /*04c0*/  @!P0 BRA `(.L_x_2) ;  /* 0x0000000000648947 */ /* 0x000fec0003800000 */
[----:B---3--:R-:W2:Y:S04]  /*04d0*/  LDG.E R9, desc[UR4][R4.64] ;  /* 0x0000000404097981 */ /* 0x008ea8000c1e1900 */
[----:B------:R-:W2:Y:S02]  /*04e0*/  LDG.E R0, desc[UR4][R6.64] ;  /* 0x0000000406007981 */ /* 0x000ea4000c1e1900 */
[----:B--2---:R-:W-:-:S05]  /*04f0*/  FADD R9, R0, R9 ;  /* 0x0000000900097221 */ /* 0x004fca0000000000 */
        /* <DEDUP_REMOVED lines=21> */
[----:B------:R1:W-:Y:S02]  /*0650*/  STG.E desc[UR4][R4.64], R15 ;  /* 0x0000000f04007986 */ /* 0x0003e4000c101904 */
.L_x_2:
[----:B------:R-:W-:Y:S05]  /*0660*/  @!P1 EXIT ;  /* 0x000000000000994d */ /* 0x000fea0003800000 */
[----:B------:R-:W-:Y:S02]  /*0670*/  ISETP.GE.U32.AND P0, PT, R2, 0x4, PT ;  /* 0x000000040200780c */ /* 0x000fe40003f06070 */
[----:B------:R-:W-:-:S04]  /*0680*/  LOP3.LUT R3, R3, 0x3, RZ, 0xc0, !PT ;  /* 0x0000000303037812 */ /* 0x000fc800078ec0ff */
[----:B------:R-:W-:-:S07]  /*0690*/  ISETP.NE.AND P1, PT, R3, RZ, PT ;  /* 0x000000ff0300720c */ /* 0x000fce0003f25270 */
[----:B------:R-:W-:Y:S06]  /*06a0*/  @!P0 BRA `(.L_x_3) ;  /* 0x0000000000348947 */ /* 0x000fec0003800000 */
[----:B-1-3--:R-:W2:Y:S04]  /*06b0*/  LDG.E R9, desc[UR4][R4.64] ;  /* 0x0000000404097981 */ /* 0x00aea8000c1e1900 */
[----:B------:R-:W2:Y:S02]  /*06c0*/  LDG.E R0, desc[UR4][R6.64] ;  /* 0x0000000406007981 */ /* 0x000ea4000c1e1900 */
[----:B--2---:R-:W-:-:S05]  /*06d0*/  FADD R9, R0, R9 ;  /* 0x0000000900097221 */ /* 0x004fca0000000000 */
[----:B------:R2:W-:Y:S04]  /*06e0*/  STG.E desc[UR4][R4.64], R9 ;  /* 0x0000000904007986 */ /* 0x0005e8000c101904 */
[----:B------:R-:W3:Y:S02]  /*06f0*/  LDG.E R0, desc[UR4][R6.64] ;  /* 0x0000000406007981 */ /* 0x000ee4000c1e1900 */
[----:B---3--:R-:W-:-:S05]  /*0700*/  FADD R11, R9, R0 ;  /* 0x00000000090b7221 */ /* 0x008fca0000000000 */
[----:B------:R2:W-:Y:S04]  /*0710*/  STG.E desc[UR4][R4.64], R11 ;  /* 0x0000000b04007986 */ /* 0x0005e8000c101904 */
[----:B------:R-:W3:Y:S02]  /*0720*/  LDG.E R0, desc[UR4][R6.64] ;  /* 0x0000000406007981 */ /* 0x000ee4000c1e1900 */
[----:B---3--:R-:W-:-:S05]  /*0730*/  FADD R13, R11, R0 ;  /* 0x000000000b0d7221 */ /* 0x008fca0000000000 */
[----:B------:R2:W-:Y:S04]  /*0740*/  STG.E desc[UR4][R4.64], R13 ;  /* 0x0000000d04007986 */ /* 0x0005e8000c101904 */
[----:B------:R-:W3:Y:S02]  /*0750*/  LDG.E R0, desc[UR4][R6.64] ;  /* 0x0000000406007981 */ /* 0x000ee4000c1e1900 */
[----:B---3--:R-:W-:-:S05]  /*0760*/  FADD R15, R13, R0 ;  /* 0x000000000d0f7221 */ /* 0x008fca0000000000 */
[----:B------:R2:W-:Y:S02]  /*0770*/  STG.E desc[UR4][R4.64], R15 ;  /* 0x0000000f04007986 */ /* 0x0005e4000c101904 */
.L_x_3:
[----:B------:R-:W-:Y:S05]  /*0780*/  @!P1 EXIT ;  /* 0x000000000000994d */ /* 0x000fea0003800000 */
[----:B-123--:R1:W5:Y:S01]  /*0790*/  LDG.E R9, desc[UR4][R4.64] ;  /* 0x0000000404097981 */ /* 0x00e362000c1e1900 */
[----:B------:R-:W-:-:S07]  /*07a0*/  IADD3 R3, PT, PT, -R3, RZ, RZ ;  /* 0x000000ff03037210 */ /* 0x000fce0007ffe1ff */
.L_x_4:
[----:B--2---:R-:W2:Y:S01]  /*07b0*/  LDG.E R0, desc[UR4][R6.64] ;  /* 0x0000000406007981 */ /* 0x004ea2000c1e1900 */
[----:B------:R-:W-:-:S04]  /*07c0*/  IADD3 R3, PT, PT, R3, 0x1, RZ ;  /* 0x0000000103037810 */ /* 0x000fc80007ffe0ff */
[----:B------:R-:W-:Y:S01]  /*07d0*/  ISETP.NE.AND P0, PT, R3, RZ, PT ;  /* 0x000000ff0300720c */ /* 0x000fe20003f05270 */
[----:B--2--5:R-:W-:-:S05]  /*07e0*/  FADD R9, R0, R9 ;  /* 0x0000000900097221 */ /* 0x024fca0000000000 */
[----:B------:R2:W-:Y:S07]  /*07f0*/  STG.E desc[UR4][R4.64], R9 ;  /* 0x0000000904007986 */ /* 0x0005ee000c101904 */
[----:B------:R-:W-:Y:S05]  /*0800*/  @P0 BRA `(.L_x_4) ;  /* 0xfffffffc00e80947 */ /* 0x000fea000383ffff */
[----:B------:R-:W-:Y:S05]  /*0810*/  EXIT ;  /* 0x000000000000794d */ /* 0x000fea0003800000 */
.L_x_5:
[----:B------:R-:W-:-:S00]  /*0820*/  BRA `(.L_x_5) ;  /* 0xfffffffc00fc7947 */ /* 0x000fc0000383ffff */
[----:B------:R-:W-:-:S00]  /*0830*/  NOP ;  /* 0x0000000000007918 */ /* 0x000fc00000000000 */
        /* <DEDUP_REMOVED lines=12> */
.L_x_6:


//--------------------- .nv.shared.reserved.0     --------------------------
	.section	.nv.shared.reserved.0,"aw",@nobits
	.weak		__nv_reservedSMEM_offset_0_alias
	.size		__nv_reservedSMEM_offset_0_alias, 0, 64
	.other		__nv_reservedSMEM_offset_0_alias,@"STO_CUDA_RESERVED_SHARED STV_DEFAULT"
__nv_reservedSMEM_offset_0_alias:
	.zero		0
	.zero		64


//--------------------- .nv.constant0._Z5saxpyiiPfS_ --------------------------
	.section	.nv.constant0._Z5saxpyiiPfS_,"a",@progbits
	.sectionflags	@""
	.align	4
.nv.constant0._Z5saxpyiiPfS_:
	.zero		920


//--------------------- SYMBOLS --------------------------

	.type		.nv.reservedSmem.offset0,@object
	.size		.nv.reservedSmem.offset0,0x4
